	.headerflags	@"EF_CUDA_TEXMODE_UNIFIED EF_CUDA_64BIT_ADDRESS EF_CUDA_ACCELERATORS EF_CUDA_SM90 EF_CUDA_VIRTUAL_SM(EF_CUDA_SM90)"
	.elftype	@"ET_EXEC"


//--------------------- .nv.info                  --------------------------
	.section	.nv.info,"",@"SHT_CUDA_INFO"
	.align	4


	//----- nvinfo : EIATTR_REGCOUNT
	.align		4
        /*0000*/ 	.byte	0x04, 0x2f
        /*0002*/ 	.short	(.L_1 - .L_0)
	.align		4
.L_0:
        /*0004*/ 	.word	index@(triton_poi_fused_cat_22)
        /*0008*/ 	.word	0x00000024


	//----- nvinfo : EIATTR_MIN_STACK_SIZE
	.align		4
.L_1:
        /*000c*/ 	.byte	0x04, 0x12
        /*000e*/ 	.short	(.L_3 - .L_2)
	.align		4
.L_2:
        /*0010*/ 	.word	index@(triton_poi_fused_cat_22)
        /*0014*/ 	.word	0x00000000


	//----- nvinfo : EIATTR_FRAME_SIZE
	.align		4
.L_3:
        /*0018*/ 	.byte	0x04, 0x11
        /*001a*/ 	.short	(.L_5 - .L_4)
	.align		4
.L_4:
        /*001c*/ 	.word	index@(triton_poi_fused_cat_22)
        /*0020*/ 	.word	0x00000000


	//----- nvinfo : EIATTR_MIN_STACK_SIZE
	.align		4
.L_5:
        /*0024*/ 	.byte	0x04, 0x12
        /*0026*/ 	.short	(.L_7 - .L_6)
	.align		4
.L_6:
        /*0028*/ 	.word	index@(triton_poi_fused_cat_22)
        /*002c*/ 	.word	0x00000000
.L_7:


//--------------------- .nv.info.triton_poi_fused_cat_22 --------------------------
	.section	.nv.info.triton_poi_fused_cat_22,"",@"SHT_CUDA_INFO"
	.sectionflags	@""
	.align	4


	//----- nvinfo : EIATTR_CUDA_API_VERSION
	.align		4
        /*0000*/ 	.byte	0x04, 0x37
        /*0002*/ 	.short	(.L_9 - .L_8)
.L_8:
        /*0004*/ 	.word	0x0000007c


	//----- nvinfo : EIATTR_KPARAM_INFO
	.align		4
.L_9:
        /*0008*/ 	.byte	0x04, 0x17
        /*000a*/ 	.short	(.L_11 - .L_10)
.L_10:
        /*000c*/ 	.word	0x00000000
        /*0010*/ 	.short	0x0005
        /*0012*/ 	.short	0x0028
        /*0014*/ 	.byte	0x00, 0xf0, 0x11, 0x00


	//----- nvinfo : EIATTR_KPARAM_INFO
	.align		4
.L_11:
        /*0018*/ 	.byte	0x04, 0x17
        /*001a*/ 	.short	(.L_13 - .L_12)
.L_12:
        /*001c*/ 	.word	0x00000000
        /*0020*/ 	.short	0x0004
        /*0022*/ 	.short	0x0020
        /*0024*/ 	.byte	0x00, 0xf4, 0x21, 0x00


	//----- nvinfo : EIATTR_KPARAM_INFO
	.align		4
.L_13:
        /*0028*/ 	.byte	0x04, 0x17
        /*002a*/ 	.short	(.L_15 - .L_14)
.L_14:
        /*002c*/ 	.word	0x00000000
        /*0030*/ 	.short	0x0003
        /*0032*/ 	.short	0x0018
        /*0034*/ 	.byte	0x00, 0xf4, 0x21, 0x00


	//----- nvinfo : EIATTR_KPARAM_INFO
	.align		4
.L_15:
        /*0038*/ 	.byte	0x04, 0x17
        /*003a*/ 	.short	(.L_17 - .L_16)
.L_16:
        /*003c*/ 	.word	0x00000000
        /*0040*/ 	.short	0x0002
        /*0042*/ 	.short	0x0010
        /*0044*/ 	.byte	0x00, 0xf4, 0x21, 0x00


	//----- nvinfo : EIATTR_KPARAM_INFO
	.align		4
.L_17:
        /*0048*/ 	.byte	0x04, 0x17
        /*004a*/ 	.short	(.L_19 - .L_18)
.L_18:
        /*004c*/ 	.word	0x00000000
        /*0050*/ 	.short	0x0001
        /*0052*/ 	.short	0x0008
        /*0054*/ 	.byte	0x00, 0xf4, 0x21, 0x00


	//----- nvinfo : EIATTR_KPARAM_INFO
	.align		4
.L_19:
        /*0058*/ 	.byte	0x04, 0x17
        /*005a*/ 	.short	(.L_21 - .L_20)
.L_20:
        /*005c*/ 	.word	0x00000000
        /*0060*/ 	.short	0x0000
        /*0062*/ 	.short	0x0000
        /*0064*/ 	.byte	0x00, 0xf4, 0x21, 0x00


	//----- nvinfo : EIATTR_SPARSE_MMA_MASK
	.align		4
.L_21:
        /*0068*/ 	.byte	0x03, 0x50
        /*006a*/ 	.short	0x0000


	//----- nvinfo : EIATTR_MAXREG_COUNT
	.align		4
        /*006c*/ 	.byte	0x03, 0x1b
        /*006e*/ 	.short	0x00ff


	//----- nvinfo : EIATTR_EXIT_INSTR_OFFSETS
	.align		4
        /*0070*/ 	.byte	0x04, 0x1c
        /*0072*/ 	.short	(.L_23 - .L_22)


	//   ....[0]....
.L_22:
        /*0074*/ 	.word	0x000009e0


	//----- nvinfo : EIATTR_REQNTID
	.align		4
.L_23:
        /*0078*/ 	.byte	0x04, 0x10
        /*007a*/ 	.short	(.L_25 - .L_24)
.L_24:
        /*007c*/ 	.word	0x00000080
        /*0080*/ 	.word	0x00000001
        /*0084*/ 	.word	0x00000001


	//----- nvinfo : EIATTR_CBANK_PARAM_SIZE
	.align		4
.L_25:
        /*0088*/ 	.byte	0x03, 0x19
        /*008a*/ 	.short	0x002c


	//----- nvinfo : EIATTR_PARAM_CBANK
	.align		4
        /*008c*/ 	.byte	0x04, 0x0a
        /*008e*/ 	.short	(.L_27 - .L_26)
	.align		4
.L_26:
        /*0090*/ 	.word	index@(.nv.constant0.triton_poi_fused_cat_22)
        /*0094*/ 	.short	0x0210
        /*0096*/ 	.short	0x002c


	//----- nvinfo : EIATTR_SW_WAR
	.align		4
.L_27:
        /*0098*/ 	.byte	0x04, 0x36
        /*009a*/ 	.short	(.L_29 - .L_28)
.L_28:
        /*009c*/ 	.word	0x00000008
.L_29:


//--------------------- .nv.callgraph             --------------------------
	.section	.nv.callgraph,"",@"SHT_CUDA_CALLGRAPH"
	.align	4
	.sectionentsize	8
	.align		4
        /*0000*/ 	.word	0x00000000
	.align		4
        /*0004*/ 	.word	0xffffffff
	.align		4
        /*0008*/ 	.word	0x00000000
	.align		4
        /*000c*/ 	.word	0xfffffffe
	.align		4
        /*0010*/ 	.word	0x00000000
	.align		4
        /*0014*/ 	.word	0xfffffffd
	.align		4
        /*0018*/ 	.word	0x00000000
	.align		4
        /*001c*/ 	.word	0xfffffffc


//--------------------- .text.triton_poi_fused_cat_22 --------------------------
	.section	.text.triton_poi_fused_cat_22,"ax",@progbits
	.align	128
        .global         triton_poi_fused_cat_22
        .type           triton_poi_fused_cat_22,@function
        .size           triton_poi_fused_cat_22,(.L_x_1 - triton_poi_fused_cat_22)
        .other          triton_poi_fused_cat_22,@"STO_CUDA_ENTRY STV_DEFAULT"
triton_poi_fused_cat_22:
.text.triton_poi_fused_cat_22:
[----:B------:R-:W-:Y:S01]  /*0000*/  LDC R1, c[0x0][0x28] ;  /* 0x00000a00ff017b82 */ /* 0x000fe20000000800 */
[----:B------:R-:W1:Y:S07]  /*0010*/  S2R R0, SR_TID.X ;  /* 0x0000000000007919 */ /* 0x000e6e0000002100 */
[----:B------:R-:W2:Y:S01]  /*0020*/  LDC.64 R8, c[0x0][0x210] ;  /* 0x00008400ff087b82 */ /* 0x000ea20000000a00 */
[----:B------:R-:W-:Y:S02]  /*0030*/  CS2R R12, SRZ ;  /* 0x00000000000c7805 */ /* 0x000fe4000001ff00 */
[----:B------:R-:W-:Y:S01]  /*0040*/  CS2R R14, SRZ ;  /* 0x00000000000e7805 */ /* 0x000fe2000001ff00 */
[----:B------:R-:W3:Y:S01]  /*0050*/  S2R R3, SR_CTAID.X ;  /* 0x0000000000037919 */ /* 0x000ee20000002500 */
[----:B------:R-:W-:-:S03]  /*0060*/  ULDC.64 UR4, c[0x0][0x208] ;  /* 0x0000820000047ab9 */ /* 0x000fc60000000a00 */
[----:B------:R-:W4:Y:S01]  /*0070*/  LDC.64 R10, c[0x0][0x218] ;  /* 0x00008600ff0a7b82 */ /* 0x000f220000000a00 */
[----:B------:R-:W-:Y:S01]  /*0080*/  IMAD.MOV.U32 R20, RZ, RZ, RZ ;  /* 0x000000ffff147224 */ /* 0x000fe200078e00ff */
[----:B------:R-:W-:Y:S01]  /*0090*/  CS2R R26, SRZ ;  /* 0x00000000001a7805 */ /* 0x000fe2000001ff00 */
[----:B------:R-:W-:Y:S01]  /*00a0*/  IMAD.MOV.U32 R25, RZ, RZ, RZ ;  /* 0x000000ffff197224 */ /* 0x000fe200078e00ff */
[----:B------:R-:W-:Y:S01]  /*00b0*/  ULDC.64 UR6, c[0x0][0x220] ;  /* 0x0000880000067ab9 */ /* 0x000fe20000000a00 */
[----:B------:R-:W-:Y:S01]  /*00c0*/  ULDC.64 UR8, c[0x0][0x228] ;  /* 0x00008a0000087ab9 */ /* 0x000fe20000000a00 */
[----:B-1----:R-:W-:Y:S01]  /*00d0*/  IMAD.SHL.U32 R0, R0, 0x4, RZ ;  /* 0x0000000400007824 */ /* 0x002fe200078e00ff */
[----:B---3--:R-:W-:-:S04]  /*00e0*/  SHF.R.S32.HI R17, RZ, 0x15, R3 ;  /* 0x00000015ff117819 */ /* 0x008fc80000011403 */
[----:B------:R-:W-:Y:S02]  /*00f0*/  LOP3.LUT R0, R0, 0x1fc, RZ, 0xc0, !PT ;  /* 0x000001fc00007812 */ /* 0x000fe400078ec0ff */
[----:B------:R-:W-:-:S03]  /*0100*/  SGXT R17, R17, 0x1 ;  /* 0x000000011111781a */ /* 0x000fc60000000200 */
[----:B------:R-:W-:-:S04]  /*0110*/  IMAD R0, R3, 0x400, R0 ;  /* 0x0000040003007824 */ /* 0x000fc800078e0200 */
[----:B------:R-:W-:Y:S01]  /*0120*/  IMAD.HI R6, R0, 0x2aaaaaab, RZ ;  /* 0x2aaaaaab00067827 */ /* 0x000fe200078e02ff */
[----:B------:R-:W-:-:S04]  /*0130*/  LEA.HI R2, R17, R0, RZ, 0x8 ;  /* 0x0000000011027211 */ /* 0x000fc800078f40ff */
[----:B------:R-:W-:Y:S02]  /*0140*/  SHF.R.S32.HI R22, RZ, 0x8, R2 ;  /* 0x00000008ff167819 */ /* 0x000fe40000011402 */
[----:B------:R-:W-:-:S03]  /*0150*/  SHF.R.U32.HI R7, RZ, 0x1f, R6 ;  /* 0x0000001fff077819 */ /* 0x000fc60000011606 */
[----:B------:R-:W-:-:S05]  /*0160*/  IMAD.HI R3, R22, 0x2aaaaaab, RZ ;  /* 0x2aaaaaab16037827 */ /* 0x000fca00078e02ff */
[----:B------:R-:W-:-:S04]  /*0170*/  SHF.R.U32.HI R4, RZ, 0x1f, R3 ;  /* 0x0000001fff047819 */ /* 0x000fc80000011603 */
[----:B------:R-:W-:Y:S02]  /*0180*/  LEA.HI R5, R3, R4, RZ, 0x1b ;  /* 0x0000000403057211 */ /* 0x000fe400078fd8ff */
[----:B------:R-:W-:Y:S02]  /*0190*/  LEA.HI.SX32 R3, R6, R7, 0x13 ;  /* 0x0000000706037211 */ /* 0x000fe400078f9aff */
[----:B------:R-:W-:Y:S01]  /*01a0*/  CS2R R6, SRZ ;  /* 0x0000000000067805 */ /* 0x000fe2000001ff00 */
[----:B------:R-:W-:Y:S02]  /*01b0*/  IMAD R22, R5, -0xc0, R22 ;  /* 0xffffff4005167824 */ /* 0x000fe400078e0216 */
[----:B------:R-:W-:-:S03]  /*01c0*/  IMAD R4, R3, -0xc000, R0 ;  /* 0xffff400003047824 */ /* 0x000fc600078e0200 */
[C---:B------:R-:W-:Y:S01]  /*01d0*/  ISETP.GE.AND P1, PT, R22.reuse, 0x40, PT ;  /* 0x000000401600780c */ /* 0x040fe20003f26270 */
[----:B------:R-:W-:Y:S02]  /*01e0*/  IMAD R19, R3, 0x4000, R4 ;  /* 0x0000400003137824 */ /* 0x000fe400078e0204 */
[----:B----4-:R-:W-:-:S04]  /*01f0*/  IMAD.WIDE R4, R22, 0x4, R10 ;  /* 0x0000000416047825 */ /* 0x010fc800078e020a */
[----:B--2---:R-:W-:-:S06]  /*0200*/  IMAD.WIDE R18, R19, 0x4, R8 ;  /* 0x0000000413127825 */ /* 0x004fcc00078e0208 */
[----:B------:R1:W2:Y:S04]  /*0210*/  @!P1 LDG.E.128 R12, desc[UR4][R18.64] ;  /* 0x00000004120c9981 */ /* 0x0002a8000c1e1d00 */
[----:B------:R-:W3:Y:S04]  /*0220*/  @!P1 LDG.E.EL R7, desc[UR4][R4.64] ;  /* 0x0000000404079981 */ /* 0x000ee8000c2e1900 */
[----:B------:R-:W4:Y:S01]  /*0230*/  @!P1 LDG.E.EL R6, desc[UR4][R4.64] ;  /* 0x0000000404069981 */ /* 0x000f22000c2e1900 */
[----:B------:R-:W-:-:S03]  /*0240*/  VIADD R16, R0, 0x200 ;  /* 0x0000020000107836 */ /* 0x000fc60000000000 */
[----:B------:R-:W5:Y:S01]  /*0250*/  @!P1 LDG.E.EL R20, desc[UR4][R4.64] ;  /* 0x0000000404149981 */ /* 0x000f62000c2e1900 */
[----:B------:R-:W-:Y:S01]  /*0260*/  IMAD.HI R24, R16, 0x2aaaaaab, RZ ;  /* 0x2aaaaaab10187827 */ /* 0x000fe200078e02ff */
[----:B------:R-:W-:Y:S02]  /*0270*/  LEA.HI R17, R17, R16, RZ, 0x8 ;  /* 0x0000001011117211 */ /* 0x000fe400078f40ff */
[----:B-1----:R-:W-:Y:S02]  /*0280*/  LOP3.LUT R19, R2, 0xffffff00, RZ, 0xc0, !PT ;  /* 0xffffff0002137812 */ /* 0x002fe400078ec0ff */
[----:B------:R-:W-:Y:S02]  /*0290*/  SHF.R.S32.HI R17, RZ, 0x8, R17 ;  /* 0x00000008ff117819 */ /* 0x000fe40000011411 */
[----:B------:R-:W-:Y:S01]  /*02a0*/  SHF.R.U32.HI R23, RZ, 0x1f, R24 ;  /* 0x0000001fff177819 */ /* 0x000fe20000011618 */
[----:B------:R-:W-:Y:S02]  /*02b0*/  IMAD.IADD R2, R0, 0x1, -R19 ;  /* 0x0000000100027824 */ /* 0x000fe400078e0a13 */
[----:B------:R-:W-:Y:S01]  /*02c0*/  IMAD.HI R21, R17, 0x2aaaaaab, RZ ;  /* 0x2aaaaaab11157827 */ /* 0x000fe200078e02ff */
[----:B------:R-:W-:-:S03]  /*02d0*/  LEA.HI.SX32 R24, R24, R23, 0x13 ;  /* 0x0000001718187211 */ /* 0x000fc600078f9aff */
[----:B------:R-:W-:Y:S01]  /*02e0*/  IMAD R19, R3, 0x4000, R2 ;  /* 0x0000400003137824 */ /* 0x000fe200078e0202 */
[----:B------:R-:W-:Y:S01]  /*02f0*/  SHF.R.U32.HI R18, RZ, 0x1f, R21 ;  /* 0x0000001fff127819 */ /* 0x000fe20000011615 */
[----:B------:R-:W-:Y:S02]  /*0300*/  IMAD R3, R24, -0xc000, R16 ;  /* 0xffff400018037824 */ /* 0x000fe400078e0210 */
[----:B------:R-:W-:Y:S01]  /*0310*/  IMAD.SHL.U32 R16, R22, 0x100, RZ ;  /* 0x0000010016107824 */ /* 0x000fe200078e00ff */
[----:B------:R-:W-:Y:S01]  /*0320*/  LEA.HI R18, R21, R18, RZ, 0x1b ;  /* 0x0000001215127211 */ /* 0x000fe200078fd8ff */
[----:B------:R-:W-:Y:S01]  /*0330*/  IMAD.MOV.U32 R21, RZ, RZ, RZ ;  /* 0x000000ffff157224 */ /* 0x000fe200078e00ff */
[----:B------:R-:W-:-:S03]  /*0340*/  SHF.R.S32.HI R23, RZ, 0x1f, R19 ;  /* 0x0000001fff177819 */ /* 0x000fc60000011413 */
[----:B------:R-:W-:Y:S01]  /*0350*/  IMAD R28, R18, -0xc0, R17 ;  /* 0xffffff40121c7824 */ /* 0x000fe200078e0211 */
[----:B------:R-:W-:Y:S01]  /*0360*/  LOP3.LUT R18, R22, 0xffffffc0, RZ, 0xc0, !PT ;  /* 0xffffffc016127812 */ /* 0x000fe200078ec0ff */
[C---:B------:R-:W-:Y:S01]  /*0370*/  IMAD R17, R24.reuse, 0x4000, R3 ;  /* 0x0000400018117824 */ /* 0x040fe200078e0203 */
[----:B------:R-:W-:Y:S01]  /*0380*/  IADD3 R3, P2, R16, R19, RZ ;  /* 0x0000001310037210 */ /* 0x000fe20007f5e0ff */
[----:B------:R-:W-:Y:S01]  /*0390*/  IMAD R24, R24, 0x4000, R2 ;  /* 0x0000400018187824 */ /* 0x000fe200078e0202 */
[----:B------:R-:W-:Y:S01]  /*03a0*/  ISETP.GE.AND P0, PT, R28, 0x40, PT ;  /* 0x000000401c00780c */ /* 0x000fe20003f06270 */
[----:B------:R-:W-:Y:S01]  /*03b0*/  IMAD.MOV.U32 R2, RZ, RZ, RZ ;  /* 0x000000ffff027224 */ /* 0x000fe200078e00ff */
[----:B------:R-:W-:Y:S01]  /*03c0*/  LEA.HI.X.SX32 R16, R16, R23, 0x1, P2 ;  /* 0x0000001710107211 */ /* 0x000fe200010f0eff */
[----:B------:R-:W-:Y:S01]  /*03d0*/  IMAD.WIDE R10, R28, 0x4, R10 ;  /* 0x000000041c0a7825 */ /* 0x000fe200078e020a */
[----:B------:R-:W-:Y:S01]  /*03e0*/  ISETP.NE.AND P6, PT, R18, 0x40, PT ;  /* 0x000000401200780c */ /* 0x000fe20003fc5270 */
[----:B------:R1:W5:Y:S02]  /*03f0*/  @!P1 LDG.E.EL R21, desc[UR4][R4.64] ;  /* 0x0000000404159981 */ /* 0x000364000c2e1900 */
[----:B------:R-:W-:-:S02]  /*0400*/  IMAD.SHL.U32 R23, R3, 0x4, RZ ;  /* 0x0000000403177824 */ /* 0x000fc400078e00ff */
[----:B------:R-:W-:-:S04]  /*0410*/  IMAD.WIDE R8, R17, 0x4, R8 ;  /* 0x0000000411087825 */ /* 0x000fc800078e0208 */
[----:B------:R-:W5:Y:S04]  /*0420*/  @!P0 LDG.E.EL R27, desc[UR4][R10.64] ;  /* 0x000000040a1b8981 */ /* 0x000f68000c2e1900 */
[----:B------:R-:W5:Y:S04]  /*0430*/  @!P0 LDG.E.EL R26, desc[UR4][R10.64] ;  /* 0x000000040a1a8981 */ /* 0x000f68000c2e1900 */
[----:B------:R-:W5:Y:S04]  /*0440*/  @!P0 LDG.E.EL R25, desc[UR4][R10.64] ;  /* 0x000000040a198981 */ /* 0x000f68000c2e1900 */
[----:B------:R1:W5:Y:S02]  /*0450*/  @!P0 LDG.E.EL R2, desc[UR4][R10.64] ;  /* 0x000000040a028981 */ /* 0x000364000c2e1900 */
[----:B-1----:R-:W-:-:S02]  /*0460*/  CS2R R4, SRZ ;  /* 0x0000000000047805 */ /* 0x002fc4000001ff00 */
[----:B------:R-:W-:Y:S02]  /*0470*/  ISETP.GE.AND P3, PT, R22, 0x80, PT ;  /* 0x000000801600780c */ /* 0x000fe40003f66270 */
[----:B------:R-:W-:Y:S02]  /*0480*/  IADD3 R10, P2, R23, UR6, RZ ;  /* 0x00000006170a7c10 */ /* 0x000fe4000ff5e0ff */
[----:B--2---:R-:W-:Y:S02]  /*0490*/  SEL R12, R12, RZ, !P1 ;  /* 0x000000ff0c0c7207 */ /* 0x004fe40004800000 */
[----:B------:R-:W-:Y:S02]  /*04a0*/  SEL R17, R13, RZ, !P1 ;  /* 0x000000ff0d117207 */ /* 0x000fe40004800000 */
[----:B---3--:R-:W-:Y:S02]  /*04b0*/  SEL R7, R7, RZ, !P1 ;  /* 0x000000ff07077207 */ /* 0x008fe40004800000 */
[----:B------:R-:W-:-:S02]  /*04c0*/  SHF.L.U64.HI R13, R3, 0x2, R16 ;  /* 0x00000002030d7819 */ /* 0x000fc40000010210 */
[----:B----4-:R-:W-:Y:S01]  /*04d0*/  SEL R18, R6, RZ, !P1 ;  /* 0x000000ff06127207 */ /* 0x010fe20004800000 */
[----:B------:R-:W-:Y:S01]  /*04e0*/  FADD R12, R12, R7 ;  /* 0x000000070c0c7221 */ /* 0x000fe20000000000 */
[----:B------:R-:W-:Y:S02]  /*04f0*/  IADD3.X R11, R13, UR7, RZ, P2, !PT ;  /* 0x000000070d0b7c10 */ /* 0x000fe400097fe4ff */
[----:B------:R-:W-:Y:S02]  /*0500*/  CS2R R6, SRZ ;  /* 0x0000000000067805 */ /* 0x000fe4000001ff00 */
[----:B------:R-:W-:Y:S01]  /*0510*/  ISETP.GT.AND P2, PT, R22, 0x7f, PT ;  /* 0x0000007f1600780c */ /* 0x000fe20003f44270 */
[----:B------:R-:W-:Y:S01]  /*0520*/  FADD R3, R17, R18 ;  /* 0x0000001211037221 */ /* 0x000fe20000000000 */
[----:B------:R-:W-:Y:S02]  /*0530*/  CS2R R16, SRZ ;  /* 0x0000000000107805 */ /* 0x000fe4000001ff00 */
[----:B------:R-:W-:-:S02]  /*0540*/  CS2R R18, SRZ ;  /* 0x0000000000127805 */ /* 0x000fc4000001ff00 */
[----:B------:R-:W-:Y:S01]  /*0550*/  IADD3 R22, P4, R23, UR8, RZ ;  /* 0x0000000817167c10 */ /* 0x000fe2000ff9e0ff */
[----:B------:R1:W2:Y:S04]  /*0560*/  @!P0 LDG.E.128 R4, desc[UR4][R8.64] ;  /* 0x0000000408048981 */ /* 0x0002a8000c1e1d00 */
[----:B------:R3:W4:Y:S01]  /*0570*/  @!P6 LDG.E.128 R16, desc[UR4][R10.64+-0x10000] ;  /* 0xff0000040a10e981 */ /* 0x000722000c1e1d00 */
[----:B------:R-:W-:Y:S02]  /*0580*/  IADD3.X R23, R13, UR9, RZ, P4, !PT ;  /* 0x000000090d177c10 */ /* 0x000fe4000a7fe4ff */
[----:B-1----:R-:W-:Y:S02]  /*0590*/  CS2R R8, SRZ ;  /* 0x0000000000087805 */ /* 0x002fe4000001ff00 */
[----:B---3--:R-:W-:-:S06]  /*05a0*/  CS2R R10, SRZ ;  /* 0x00000000000a7805 */ /* 0x008fcc000001ff00 */
[----:B------:R1:W3:Y:S01]  /*05b0*/  @P2 LDG.E.128 R8, desc[UR4][R22.64+-0x20000] ;  /* 0xfe00000416082981 */ /* 0x0002e2000c1e1d00 */
[----:B------:R-:W-:Y:S02]  /*05c0*/  SEL R14, R14, RZ, !P1 ;  /* 0x000000ff0e0e7207 */ /* 0x000fe40004800000 */
[----:B-----5:R-:W-:Y:S01]  /*05d0*/  SEL R29, R20, RZ, !P1 ;  /* 0x000000ff141d7207 */ /* 0x020fe20004800000 */
[----:B------:R-:W-:-:S04]  /*05e0*/  IMAD.SHL.U32 R13, R28, 0x100, RZ ;  /* 0x000001001c0d7824 */ /* 0x000fc800078e00ff */
[----:B------:R-:W-:Y:S01]  /*05f0*/  FADD R20, R14, R29 ;  /* 0x0000001d0e147221 */ /* 0x000fe20000000000 */
[----:B------:R-:W-:Y:S02]  /*0600*/  SHF.R.S32.HI R14, RZ, 0x1f, R24 ;  /* 0x0000001fff0e7819 */ /* 0x000fe40000011418 */
[----:B------:R-:W-:Y:S02]  /*0610*/  IADD3 R24, P4, R13, R24, RZ ;  /* 0x000000180d187210 */ /* 0x000fe40007f9e0ff */
[----:B------:R-:W-:Y:S02]  /*0620*/  SEL R15, R15, RZ, !P1 ;  /* 0x000000ff0f0f7207 */ /* 0x000fe40004800000 */
[----:B------:R-:W-:Y:S02]  /*0630*/  LEA.HI.X.SX32 R13, R13, R14, 0x1, P4 ;  /* 0x0000000e0d0d7211 */ /* 0x000fe400020f0eff */
[----:B------:R-:W-:Y:S02]  /*0640*/  SEL R30, R21, RZ, !P1 ;  /* 0x000000ff151e7207 */ /* 0x000fe40004800000 */
[C---:B------:R-:W-:Y:S01]  /*0650*/  SHF.L.U64.HI R14, R24.reuse, 0x2, R13 ;  /* 0x00000002180e7819 */ /* 0x040fe2000001020d */
[----:B------:R-:W-:-:S02]  /*0660*/  IMAD.SHL.U32 R24, R24, 0x4, RZ ;  /* 0x0000000418187824 */ /* 0x000fc400078e00ff */
[----:B------:R-:W-:Y:S01]  /*0670*/  FADD R21, R15, R30 ;  /* 0x0000001e0f157221 */ /* 0x000fe20000000000 */
[C---:B------:R-:W-:Y:S02]  /*0680*/  LOP3.LUT R15, R28.reuse, 0xffffffc0, RZ, 0xc0, !PT ;  /* 0xffffffc01c0f7812 */ /* 0x040fe400078ec0ff */
[----:B------:R-:W-:Y:S02]  /*0690*/  IADD3 R32, P4, R24, UR6, RZ ;  /* 0x0000000618207c10 */ /* 0x000fe4000ff9e0ff */
[----:B------:R-:W-:Y:S02]  /*06a0*/  IADD3 R30, P5, R24, UR8, RZ ;  /* 0x00000008181e7c10 */ /* 0x000fe4000ffbe0ff */
[----:B------:R-:W-:Y:S02]  /*06b0*/  IADD3.X R33, R14, UR7, RZ, P4, !PT ;  /* 0x000000070e217c10 */ /* 0x000fe4000a7fe4ff */
[----:B------:R-:W-:Y:S02]  /*06c0*/  ISETP.GT.AND P4, PT, R28, 0x7f, PT ;  /* 0x0000007f1c00780c */ /* 0x000fe40003f84270 */
[----:B------:R-:W-:-:S02]  /*06d0*/  IADD3.X R31, R14, UR9, RZ, P5, !PT ;  /* 0x000000090e1f7c10 */ /* 0x000fc4000affe4ff */
[----:B----4-:R-:W-:Y:S02]  /*06e0*/  SEL R13, R16, RZ, !P6 ;  /* 0x000000ff100d7207 */ /* 0x010fe40007000000 */
[----:B-1----:R-:W-:Y:S02]  /*06f0*/  SEL R22, R17, RZ, !P6 ;  /* 0x000000ff11167207 */ /* 0x002fe40007000000 */
[----:B------:R-:W-:Y:S02]  /*0700*/  SEL R23, R18, RZ, !P6 ;  /* 0x000000ff12177207 */ /* 0x000fe40007000000 */
[----:B------:R-:W-:Y:S02]  /*0710*/  SEL R24, R19, RZ, !P6 ;  /* 0x000000ff13187207 */ /* 0x000fe40007000000 */
[----:B------:R-:W-:Y:S02]  /*0720*/  ISETP.NE.AND P6, PT, R15, 0x40, PT ;  /* 0x000000400f00780c */ /* 0x000fe40003fc5270 */
[----:B------:R-:W-:-:S02]  /*0730*/  CS2R R14, SRZ ;  /* 0x00000000000e7805 */ /* 0x000fc4000001ff00 */
[----:B------:R-:W-:Y:S02]  /*0740*/  CS2R R16, SRZ ;  /* 0x0000000000107805 */ /* 0x000fe4000001ff00 */
[----:B---3--:R-:W-:Y:S02]  /*0750*/  SEL R8, R8, RZ, P2 ;  /* 0x000000ff08087207 */ /* 0x008fe40001000000 */
[----:B------:R-:W-:Y:S02]  /*0760*/  @!P3 SEL R8, R12, R13, !P1 ;  /* 0x0000000d0c08b207 */ /* 0x000fe40004800000 */
[----:B------:R-:W-:Y:S02]  /*0770*/  CS2R R12, SRZ ;  /* 0x00000000000c7805 */ /* 0x000fe4000001ff00 */
[----:B------:R-:W-:-:S04]  /*0780*/  CS2R R18, SRZ ;  /* 0x0000000000127805 */ /* 0x000fc8000001ff00 */
[----:B------:R-:W3:Y:S04]  /*0790*/  @!P6 LDG.E.128 R12, desc[UR4][R32.64+-0x10000] ;  /* 0xff000004200ce981 */ /* 0x000ee8000c1e1d00 */
[----:B------:R-:W4:Y:S01]  /*07a0*/  @P4 LDG.E.128 R16, desc[UR4][R30.64+-0x20000] ;  /* 0xfe0000041e104981 */ /* 0x000f22000c1e1d00 */
[----:B--2---:R-:W-:Y:S02]  /*07b0*/  SEL R4, R4, RZ, !P0 ;  /* 0x000000ff04047207 */ /* 0x004fe40004000000 */
[----:B------:R-:W-:Y:S02]  /*07c0*/  SEL R5, R5, RZ, !P0 ;  /* 0x000000ff05057207 */ /* 0x000fe40004000000 */
[----:B------:R-:W-:Y:S02]  /*07d0*/  SEL R27, R27, RZ, !P0 ;  /* 0x000000ff1b1b7207 */ /* 0x000fe40004000000 */
[----:B------:R-:W-:-:S03]  /*07e0*/  SEL R26, R26, RZ, !P0 ;  /* 0x000000ff1a1a7207 */ /* 0x000fc60004000000 */
[----:B------:R-:W-:Y:S02]  /*07f0*/  FADD R4, R4, R27 ;  /* 0x0000001b04047221 */ /* 0x000fe40000000000 */
[----:B------:R-:W-:Y:S02]  /*0800*/  FADD R5, R5, R26 ;  /* 0x0000001a05057221 */ /* 0x000fe40000000000 */
[----:B------:R-:W1:Y:S01]  /*0810*/  LDC.64 R26, c[0x0][0x230] ;  /* 0x00008c00ff1a7b82 */ /* 0x000e620000000a00 */
[----:B------:R-:W-:Y:S02]  /*0820*/  ISETP.GE.AND P5, PT, R28, 0x80, PT ;  /* 0x000000801c00780c */ /* 0x000fe40003fa6270 */
[----:B------:R-:W-:Y:S02]  /*0830*/  SEL R6, R6, RZ, !P0 ;  /* 0x000000ff06067207 */ /* 0x000fe40004000000 */
[----:B------:R-:W-:Y:S02]  /*0840*/  SEL R25, R25, RZ, !P0 ;  /* 0x000000ff19197207 */ /* 0x000fe40004000000 */
[----:B------:R-:W-:-:S02]  /*0850*/  SEL R7, R7, RZ, !P0 ;  /* 0x000000ff07077207 */ /* 0x000fc40004000000 */
[----:B------:R-:W-:Y:S01]  /*0860*/  SEL R2, R2, RZ, !P0 ;  /* 0x000000ff02027207 */ /* 0x000fe20004000000 */
[----:B------:R-:W-:-:S04]  /*0870*/  FADD R6, R6, R25 ;  /* 0x0000001906067221 */ /* 0x000fc80000000000 */
[----:B------:R-:W-:Y:S01]  /*0880*/  FADD R2, R7, R2 ;  /* 0x0000000207027221 */ /* 0x000fe20000000000 */
[----:B------:R-:W-:Y:S02]  /*0890*/  SEL R9, R9, RZ, P2 ;  /* 0x000000ff09097207 */ /* 0x000fe40001000000 */
[----:B------:R-:W-:Y:S02]  /*08a0*/  SEL R10, R10, RZ, P2 ;  /* 0x000000ff0a0a7207 */ /* 0x000fe40001000000 */
[----:B------:R-:W-:Y:S01]  /*08b0*/  SEL R11, R11, RZ, P2 ;  /* 0x000000ff0b0b7207 */ /* 0x000fe20001000000 */
[----:B-1----:R-:W-:Y:S01]  /*08c0*/  IMAD.WIDE R26, R0, 0x4, R26 ;  /* 0x00000004001a7825 */ /* 0x002fe200078e021a */
[----:B------:R-:W-:Y:S02]  /*08d0*/  @!P3 SEL R9, R3, R22, !P1 ;  /* 0x000000160309b207 */ /* 0x000fe40004800000 */
[----:B------:R-:W-:Y:S02]  /*08e0*/  @!P3 SEL R10, R20, R23, !P1 ;  /* 0x00000017140ab207 */ /* 0x000fe40004800000 */
[----:B------:R-:W-:-:S05]  /*08f0*/  @!P3 SEL R11, R21, R24, !P1 ;  /* 0x00000018150bb207 */ /* 0x000fca0004800000 */
[----:B------:R-:W-:Y:S01]  /*0900*/  STG.E.128 desc[UR4][R26.64], R8 ;  /* 0x000000081a007986 */ /* 0x000fe2000c101d04 */
[----:B---3--:R-:W-:Y:S02]  /*0910*/  SEL R0, R13, RZ, !P6 ;  /* 0x000000ff0d007207 */ /* 0x008fe40007000000 */
[----:B------:R-:W-:Y:S02]  /*0920*/  SEL R7, R12, RZ, !P6 ;  /* 0x000000ff0c077207 */ /* 0x000fe40007000000 */
[----:B------:R-:W-:Y:S02]  /*0930*/  SEL R13, R14, RZ, !P6 ;  /* 0x000000ff0e0d7207 */ /* 0x000fe40007000000 */
[----:B------:R-:W-:Y:S02]  /*0940*/  SEL R15, R15, RZ, !P6 ;  /* 0x000000ff0f0f7207 */ /* 0x000fe40007000000 */
[----:B----4-:R-:W-:Y:S02]  /*0950*/  SEL R16, R16, RZ, P4 ;  /* 0x000000ff10107207 */ /* 0x010fe40002000000 */
[----:B------:R-:W-:-:S02]  /*0960*/  SEL R17, R17, RZ, P4 ;  /* 0x000000ff11117207 */ /* 0x000fc40002000000 */
[----:B------:R-:W-:Y:S02]  /*0970*/  SEL R18, R18, RZ, P4 ;  /* 0x000000ff12127207 */ /* 0x000fe40002000000 */
[----:B------:R-:W-:Y:S02]  /*0980*/  SEL R19, R19, RZ, P4 ;  /* 0x000000ff13137207 */ /* 0x000fe40002000000 */
[----:B------:R-:W-:Y:S02]  /*0990*/  @!P5 SEL R16, R4, R7, !P0 ;  /* 0x000000070410d207 */ /* 0x000fe40004000000 */
[----:B------:R-:W-:Y:S02]  /*09a0*/  @!P5 SEL R17, R5, R0, !P0 ;  /* 0x000000000511d207 */ /* 0x000fe40004000000 */
[----:B------:R-:W-:Y:S02]  /*09b0*/  @!P5 SEL R18, R6, R13, !P0 ;  /* 0x0000000d0612d207 */ /* 0x000fe40004000000 */
[----:B------:R-:W-:-:S05]  /*09c0*/  @!P5 SEL R19, R2, R15, !P0 ;  /* 0x0000000f0213d207 */ /* 0x000fca0004000000 */
[----:B------:R-:W-:Y:S01]  /*09d0*/  STG.E.128 desc[UR4][R26.64+0x800], R16 ;  /* 0x000800101a007986 */ /* 0x000fe2000c101d04 */
[----:B------:R-:W-:Y:S05]  /*09e0*/  EXIT ;  /* 0x000000000000794d */ /* 0x000fea0003800000 */
.L_x_0:
[----:B------:R-:W-:-:S00]  /*09f0*/  BRA `(.L_x_0) ;  /* 0xfffffffc00fc7947 */ /* 0x000fc0000383ffff */
[----:B------:R-:W-:-:S00]  /*0a00*/  NOP ;  /* 0x0000000000007918 */ /* 0x000fc00000000000 */
[----:B------:R-:W-:-:S00]  /*0a10*/  NOP ;  /* 0x0000000000007918 */ /* 0x000fc00000000000 */
[----:B------:R-:W-:-:S00]  /*0a20*/  NOP ;  /* 0x0000000000007918 */ /* 0x000fc00000000000 */
[----:B------:R-:W-:-:S00]  /*0a30*/  NOP ;  /* 0x0000000000007918 */ /* 0x000fc00000000000 */
[----:B------:R-:W-:-:S00]  /*0a40*/  NOP ;  /* 0x0000000000007918 */ /* 0x000fc00000000000 */
[----:B------:R-:W-:-:S00]  /*0a50*/  NOP ;  /* 0x0000000000007918 */ /* 0x000fc00000000000 */
[----:B------:R-:W-:-:S00]  /*0a60*/  NOP ;  /* 0x0000000000007918 */ /* 0x000fc00000000000 */
[----:B------:R-:W-:-:S00]  /*0a70*/  NOP ;  /* 0x0000000000007918 */ /* 0x000fc00000000000 */
.L_x_1:


//--------------------- .nv.constant0.triton_poi_fused_cat_22 --------------------------
	.section	.nv.constant0.triton_poi_fused_cat_22,"a",@progbits
	.sectionflags	@""
	.align	4
.nv.constant0.triton_poi_fused_cat_22:
	.zero		572
